	.headerflags	@"EF_CUDA_TEXMODE_UNIFIED EF_CUDA_64BIT_ADDRESS EF_CUDA_ACCELERATORS EF_CUDA_SM90 EF_CUDA_VIRTUAL_SM(EF_CUDA_SM90)"
	.elftype	@"ET_EXEC"


//--------------------- .nv.info                  --------------------------
	.section	.nv.info,"",@"SHT_CUDA_INFO"
	.align	4


	//----- nvinfo : EIATTR_REGCOUNT
	.align		4
        /*0000*/ 	.byte	0x04, 0x2f
        /*0002*/ 	.short	(.L_1 - .L_0)
	.align		4
.L_0:
        /*0004*/ 	.word	index@(triton_poi_fused_convolution_relu_threshold_backward_38)
        /*0008*/ 	.word	0x0000000c


	//----- nvinfo : EIATTR_MIN_STACK_SIZE
	.align		4
.L_1:
        /*000c*/ 	.byte	0x04, 0x12
        /*000e*/ 	.short	(.L_3 - .L_2)
	.align		4
.L_2:
        /*0010*/ 	.word	index@(triton_poi_fused_convolution_relu_threshold_backward_38)
        /*0014*/ 	.word	0x00000000


	//----- nvinfo : EIATTR_FRAME_SIZE
	.align		4
.L_3:
        /*0018*/ 	.byte	0x04, 0x11
        /*001a*/ 	.short	(.L_5 - .L_4)
	.align		4
.L_4:
        /*001c*/ 	.word	index@(triton_poi_fused_convolution_relu_threshold_backward_38)
        /*0020*/ 	.word	0x00000000


	//----- nvinfo : EIATTR_MIN_STACK_SIZE
	.align		4
.L_5:
        /*0024*/ 	.byte	0x04, 0x12
        /*0026*/ 	.short	(.L_7 - .L_6)
	.align		4
.L_6:
        /*0028*/ 	.word	index@(triton_poi_fused_convolution_relu_threshold_backward_38)
        /*002c*/ 	.word	0x00000000
.L_7:


//--------------------- .nv.info.triton_poi_fused_convolution_relu_threshold_backward_38 --------------------------
	.section	.nv.info.triton_poi_fused_convolution_relu_threshold_backward_38,"",@"SHT_CUDA_INFO"
	.sectionflags	@""
	.align	4


	//----- nvinfo : EIATTR_CUDA_API_VERSION
	.align		4
        /*0000*/ 	.byte	0x04, 0x37
        /*0002*/ 	.short	(.L_9 - .L_8)
.L_8:
        /*0004*/ 	.word	0x0000007c


	//----- nvinfo : EIATTR_KPARAM_INFO
	.align		4
.L_9:
        /*0008*/ 	.byte	0x04, 0x17
        /*000a*/ 	.short	(.L_11 - .L_10)
.L_10:
        /*000c*/ 	.word	0x00000000
        /*0010*/ 	.short	0x0003
        /*0012*/ 	.short	0x0018
        /*0014*/ 	.byte	0x00, 0xf0, 0x11, 0x00


	//----- nvinfo : EIATTR_KPARAM_INFO
	.align		4
.L_11:
        /*0018*/ 	.byte	0x04, 0x17
        /*001a*/ 	.short	(.L_13 - .L_12)
.L_12:
        /*001c*/ 	.word	0x00000000
        /*0020*/ 	.short	0x0002
        /*0022*/ 	.short	0x0010
        /*0024*/ 	.byte	0x00, 0xf4, 0x21, 0x00


	//----- nvinfo : EIATTR_KPARAM_INFO
	.align		4
.L_13:
        /*0028*/ 	.byte	0x04, 0x17
        /*002a*/ 	.short	(.L_15 - .L_14)
.L_14:
        /*002c*/ 	.word	0x00000000
        /*0030*/ 	.short	0x0001
        /*0032*/ 	.short	0x0008
        /*0034*/ 	.byte	0x00, 0xf4, 0x21, 0x00


	//----- nvinfo : EIATTR_KPARAM_INFO
	.align		4
.L_15:
        /*0038*/ 	.byte	0x04, 0x17
        /*003a*/ 	.short	(.L_17 - .L_16)
.L_16:
        /*003c*/ 	.word	0x00000000
        /*0040*/ 	.short	0x0000
        /*0042*/ 	.short	0x0000
        /*0044*/ 	.byte	0x00, 0xf4, 0x21, 0x00


	//----- nvinfo : EIATTR_SPARSE_MMA_MASK
	.align		4
.L_17:
        /*0048*/ 	.byte	0x03, 0x50
        /*004a*/ 	.short	0x0000


	//----- nvinfo : EIATTR_MAXREG_COUNT
	.align		4
        /*004c*/ 	.byte	0x03, 0x1b
        /*004e*/ 	.short	0x00ff


	//----- nvinfo : EIATTR_EXIT_INSTR_OFFSETS
	.align		4
        /*0050*/ 	.byte	0x04, 0x1c
        /*0052*/ 	.short	(.L_19 - .L_18)


	//   ....[0]....
.L_18:
        /*0054*/ 	.word	0x00000190


	//----- nvinfo : EIATTR_REQNTID
	.align		4
.L_19:
        /*0058*/ 	.byte	0x04, 0x10
        /*005a*/ 	.short	(.L_21 - .L_20)
.L_20:
        /*005c*/ 	.word	0x00000080
        /*0060*/ 	.word	0x00000001
        /*0064*/ 	.word	0x00000001


	//----- nvinfo : EIATTR_CBANK_PARAM_SIZE
	.align		4
.L_21:
        /*0068*/ 	.byte	0x03, 0x19
        /*006a*/ 	.short	0x001c


	//----- nvinfo : EIATTR_PARAM_CBANK
	.align		4
        /*006c*/ 	.byte	0x04, 0x0a
        /*006e*/ 	.short	(.L_23 - .L_22)
	.align		4
.L_22:
        /*0070*/ 	.word	index@(.nv.constant0.triton_poi_fused_convolution_relu_threshold_backward_38)
        /*0074*/ 	.short	0x0210
        /*0076*/ 	.short	0x001c


	//----- nvinfo : EIATTR_SW_WAR
	.align		4
.L_23:
        /*0078*/ 	.byte	0x04, 0x36
        /*007a*/ 	.short	(.L_25 - .L_24)
.L_24:
        /*007c*/ 	.word	0x00000008
.L_25:


//--------------------- .nv.callgraph             --------------------------
	.section	.nv.callgraph,"",@"SHT_CUDA_CALLGRAPH"
	.align	4
	.sectionentsize	8
	.align		4
        /*0000*/ 	.word	0x00000000
	.align		4
        /*0004*/ 	.word	0xffffffff
	.align		4
        /*0008*/ 	.word	0x00000000
	.align		4
        /*000c*/ 	.word	0xfffffffe
	.align		4
        /*0010*/ 	.word	0x00000000
	.align		4
        /*0014*/ 	.word	0xfffffffd
	.align		4
        /*0018*/ 	.word	0x00000000
	.align		4
        /*001c*/ 	.word	0xfffffffc


//--------------------- .text.triton_poi_fused_convolution_relu_threshold_backward_38 --------------------------
	.section	.text.triton_poi_fused_convolution_relu_threshold_backward_38,"ax",@progbits
	.align	128
        .global         triton_poi_fused_convolution_relu_threshold_backward_38
        .type           triton_poi_fused_convolution_relu_threshold_backward_38,@function
        .size           triton_poi_fused_convolution_relu_threshold_backward_38,(.L_x_1 - triton_poi_fused_convolution_relu_threshold_backward_38)
        .other          triton_poi_fused_convolution_relu_threshold_backward_38,@"STO_CUDA_ENTRY STV_DEFAULT"
triton_poi_fused_convolution_relu_threshold_backward_38:
.text.triton_poi_fused_convolution_relu_threshold_backward_38:
[----:B------:R-:W-:Y:S01]  /*0000*/  LDC R1, c[0x0][0x28] ;  /* 0x00000a00ff017b82 */ /* 0x000fe20000000800 */
[----:B------:R-:W1:Y:S07]  /*0010*/  S2R R0, SR_TID.X ;  /* 0x0000000000007919 */ /* 0x000e6e0000002100 */
[----:B------:R-:W2:Y:S01]  /*0020*/  LDC.64 R2, c[0x0][0x210] ;  /* 0x00008400ff027b82 */ /* 0x000ea20000000a00 */
[----:B------:R-:W-:Y:S01]  /*0030*/  ULDC.64 UR4, c[0x0][0x208] ;  /* 0x0000820000047ab9 */ /* 0x000fe20000000a00 */
[----:B------:R-:W-:Y:S01]  /*0040*/  ULDC.64 UR6, c[0x0][0x220] ;  /* 0x0000880000067ab9 */ /* 0x000fe20000000a00 */
[----:B------:R-:W3:Y:S05]  /*0050*/  S2R R7, SR_CTAID.X ;  /* 0x0000000000077919 */ /* 0x000eea0000002500 */
[----:B------:R-:W4:Y:S01]  /*0060*/  LDC.64 R4, c[0x0][0x218] ;  /* 0x00008600ff047b82 */ /* 0x000f220000000a00 */
[----:B-1----:R-:W-:-:S05]  /*0070*/  LOP3.LUT R0, R0, 0x7f, RZ, 0xc0, !PT ;  /* 0x0000007f00007812 */ /* 0x002fca00078ec0ff */
[----:B---3--:R-:W-:-:S04]  /*0080*/  IMAD R7, R7, 0x80, R0 ;  /* 0x0000008007077824 */ /* 0x008fc800078e0200 */
[----:B------:R-:W-:-:S04]  /*0090*/  IMAD.HI R0, R7, 0x2aaaaaab, RZ ;  /* 0x2aaaaaab07007827 */ /* 0x000fc800078e02ff */
[----:B--2---:R-:W-:Y:S01]  /*00a0*/  IMAD.WIDE R2, R7, 0x4, R2 ;  /* 0x0000000407027825 */ /* 0x004fe200078e0202 */
[----:B------:R-:W-:-:S04]  /*00b0*/  SHF.R.U32.HI R9, RZ, 0x1f, R0 ;  /* 0x0000001fff097819 */ /* 0x000fc80000011600 */
[----:B------:R-:W-:Y:S01]  /*00c0*/  LEA.HI R0, R0, R9, RZ, 0x1b ;  /* 0x0000000900007211 */ /* 0x000fe200078fd8ff */
[----:B------:R-:W2:Y:S04]  /*00d0*/  LDG.E R2, desc[UR4][R2.64] ;  /* 0x0000000402027981 */ /* 0x000ea8000c1e1900 */
[----:B------:R-:W-:-:S04]  /*00e0*/  IMAD R9, R0, -0xc0, R7 ;  /* 0xffffff4000097824 */ /* 0x000fc800078e0207 */
[----:B----4-:R-:W-:-:S06]  /*00f0*/  IMAD.WIDE R4, R9, 0x4, R4 ;  /* 0x0000000409047825 */ /* 0x010fcc00078e0204 */
[----:B------:R-:W2:Y:S01]  /*0100*/  LDG.E.EL R5, desc[UR4][R4.64] ;  /* 0x0000000404057981 */ /* 0x000ea2000c2e1900 */
[----:B------:R-:W-:-:S04]  /*0110*/  IADD3 R6, P1, R7, UR6, RZ ;  /* 0x0000000607067c10 */ /* 0x000fc8000ff3e0ff */
[----:B------:R-:W-:Y:S01]  /*0120*/  LEA.HI.X.SX32 R7, R7, UR7, 0x1, P1 ;  /* 0x0000000707077c11 */ /* 0x000fe200088f0eff */
[C---:B--2---:R-:W-:Y:S01]  /*0130*/  FADD R0, R2.reuse, R5 ;  /* 0x0000000502007221 */ /* 0x044fe20000000000 */
[----:B------:R-:W-:-:S04]  /*0140*/  FSETP.GEU.AND P0, PT, R2, -R5, PT ;  /* 0x800000050200720b */ /* 0x000fc80003f0e000 */
[----:B------:R-:W-:-:S04]  /*0150*/  FSEL R0, R0, RZ, P0 ;  /* 0x000000ff00007208 */ /* 0x000fc80000000000 */
[----:B------:R-:W-:-:S04]  /*0160*/  FSETP.GTU.AND P0, PT, R0, RZ, PT ;  /* 0x000000ff0000720b */ /* 0x000fc80003f0c000 */
[----:B------:R-:W-:-:S05]  /*0170*/  SEL R9, RZ, 0x1, P0 ;  /* 0x00000001ff097807 */ /* 0x000fca0000000000 */
[----:B------:R-:W-:Y:S01]  /*0180*/  STG.E.U8 desc[UR4][R6.64], R9 ;  /* 0x0000000906007986 */ /* 0x000fe2000c101104 */
[----:B------:R-:W-:Y:S05]  /*0190*/  EXIT ;  /* 0x000000000000794d */ /* 0x000fea0003800000 */
.L_x_0:
[----:B------:R-:W-:-:S00]  /*01a0*/  BRA `(.L_x_0) ;  /* 0xfffffffc00fc7947 */ /* 0x000fc0000383ffff */
[----:B------:R-:W-:-:S00]  /*01b0*/  NOP ;  /* 0x0000000000007918 */ /* 0x000fc00000000000 */
        /* <DEDUP_REMOVED lines=12> */
.L_x_1:


//--------------------- .nv.constant0.triton_poi_fused_convolution_relu_threshold_backward_38 --------------------------
	.section	.nv.constant0.triton_poi_fused_convolution_relu_threshold_backward_38,"a",@progbits
	.sectionflags	@""
	.align	4
.nv.constant0.triton_poi_fused_convolution_relu_threshold_backward_38:
	.zero		556
